	.headerflags	@"EF_CUDA_TEXMODE_UNIFIED EF_CUDA_64BIT_ADDRESS EF_CUDA_ACCELERATORS EF_CUDA_SM90 EF_CUDA_VIRTUAL_SM(EF_CUDA_SM90)"
	.elftype	@"ET_EXEC"


//--------------------- .nv.info                  --------------------------
	.section	.nv.info,"",@"SHT_CUDA_INFO"
	.align	4


	//----- nvinfo : EIATTR_REGCOUNT
	.align		4
        /*0000*/ 	.byte	0x04, 0x2f
        /*0002*/ 	.short	(.L_3 - .L_2)
	.align		4
.L_2:
        /*0004*/ 	.word	index@(triton_poi_fused__native_batch_norm_legit_no_training_4)
        /*0008*/ 	.word	0x00000020


	//----- nvinfo : EIATTR_MIN_STACK_SIZE
	.align		4
.L_3:
        /*000c*/ 	.byte	0x04, 0x12
        /*000e*/ 	.short	(.L_5 - .L_4)
	.align		4
.L_4:
        /*0010*/ 	.word	index@(triton_poi_fused__native_batch_norm_legit_no_training_4)
        /*0014*/ 	.word	0x00000000


	//----- nvinfo : EIATTR_FRAME_SIZE
	.align		4
.L_5:
        /*0018*/ 	.byte	0x04, 0x11
        /*001a*/ 	.short	(.L_7 - .L_6)
	.align		4
.L_6:
        /*001c*/ 	.word	index@(triton_poi_fused__native_batch_norm_legit_no_training_4)
        /*0020*/ 	.word	0x00000000


	//----- nvinfo : EIATTR_MIN_STACK_SIZE
	.align		4
.L_7:
        /*0024*/ 	.byte	0x04, 0x12
        /*0026*/ 	.short	(.L_9 - .L_8)
	.align		4
.L_8:
        /*0028*/ 	.word	index@(triton_poi_fused__native_batch_norm_legit_no_training_4)
        /*002c*/ 	.word	0x00000000
.L_9:


//--------------------- .nv.info.triton_poi_fused__native_batch_norm_legit_no_training_4 --------------------------
	.section	.nv.info.triton_poi_fused__native_batch_norm_legit_no_training_4,"",@"SHT_CUDA_INFO"
	.sectionflags	@""
	.align	4


	//----- nvinfo : EIATTR_CUDA_API_VERSION
	.align		4
        /*0000*/ 	.byte	0x04, 0x37
        /*0002*/ 	.short	(.L_11 - .L_10)
.L_10:
        /*0004*/ 	.word	0x0000007c


	//----- nvinfo : EIATTR_KPARAM_INFO
	.align		4
.L_11:
        /*0008*/ 	.byte	0x04, 0x17
        /*000a*/ 	.short	(.L_13 - .L_12)
.L_12:
        /*000c*/ 	.word	0x00000000
        /*0010*/ 	.short	0x0006
        /*0012*/ 	.short	0x0030
        /*0014*/ 	.byte	0x00, 0xf0, 0x11, 0x00


	//----- nvinfo : EIATTR_KPARAM_INFO
	.align		4
.L_13:
        /*0018*/ 	.byte	0x04, 0x17
        /*001a*/ 	.short	(.L_15 - .L_14)
.L_14:
        /*001c*/ 	.word	0x00000000
        /*0020*/ 	.short	0x0005
        /*0022*/ 	.short	0x0028
        /*0024*/ 	.byte	0x00, 0xf4, 0x21, 0x00


	//----- nvinfo : EIATTR_KPARAM_INFO
	.align		4
.L_15:
        /*0028*/ 	.byte	0x04, 0x17
        /*002a*/ 	.short	(.L_17 - .L_16)
.L_16:
        /*002c*/ 	.word	0x00000000
        /*0030*/ 	.short	0x0004
        /*0032*/ 	.short	0x0020
        /*0034*/ 	.byte	0x00, 0xf4, 0x21, 0x00


	//----- nvinfo : EIATTR_KPARAM_INFO
	.align		4
.L_17:
        /*0038*/ 	.byte	0x04, 0x17
        /*003a*/ 	.short	(.L_19 - .L_18)
.L_18:
        /*003c*/ 	.word	0x00000000
        /*0040*/ 	.short	0x0003
        /*0042*/ 	.short	0x0018
        /*0044*/ 	.byte	0x00, 0xf4, 0x21, 0x00


	//----- nvinfo : EIATTR_KPARAM_INFO
	.align		4
.L_19:
        /*0048*/ 	.byte	0x04, 0x17
        /*004a*/ 	.short	(.L_21 - .L_20)
.L_20:
        /*004c*/ 	.word	0x00000000
        /*0050*/ 	.short	0x0002
        /*0052*/ 	.short	0x0010
        /*0054*/ 	.byte	0x00, 0xf4, 0x21, 0x00


	//----- nvinfo : EIATTR_KPARAM_INFO
	.align		4
.L_21:
        /*0058*/ 	.byte	0x04, 0x17
        /*005a*/ 	.short	(.L_23 - .L_22)
.L_22:
        /*005c*/ 	.word	0x00000000
        /*0060*/ 	.short	0x0001
        /*0062*/ 	.short	0x0008
        /*0064*/ 	.byte	0x00, 0xf4, 0x21, 0x00


	//----- nvinfo : EIATTR_KPARAM_INFO
	.align		4
.L_23:
        /*0068*/ 	.byte	0x04, 0x17
        /*006a*/ 	.short	(.L_25 - .L_24)
.L_24:
        /*006c*/ 	.word	0x00000000
        /*0070*/ 	.short	0x0000
        /*0072*/ 	.short	0x0000
        /*0074*/ 	.byte	0x00, 0xf4, 0x21, 0x00


	//----- nvinfo : EIATTR_SPARSE_MMA_MASK
	.align		4
.L_25:
        /*0078*/ 	.byte	0x03, 0x50
        /*007a*/ 	.short	0x0000


	//----- nvinfo : EIATTR_MAXREG_COUNT
	.align		4
        /*007c*/ 	.byte	0x03, 0x1b
        /*007e*/ 	.short	0x00ff


	//----- nvinfo : EIATTR_EXIT_INSTR_OFFSETS
	.align		4
        /*0080*/ 	.byte	0x04, 0x1c
        /*0082*/ 	.short	(.L_27 - .L_26)


	//   ....[0]....
.L_26:
        /*0084*/ 	.word	0x00000610


	//----- nvinfo : EIATTR_REQNTID
	.align		4
.L_27:
        /*0088*/ 	.byte	0x04, 0x10
        /*008a*/ 	.short	(.L_29 - .L_28)
.L_28:
        /*008c*/ 	.word	0x00000080
        /*0090*/ 	.word	0x00000001
        /*0094*/ 	.word	0x00000001


	//----- nvinfo : EIATTR_CBANK_PARAM_SIZE
	.align		4
.L_29:
        /*0098*/ 	.byte	0x03, 0x19
        /*009a*/ 	.short	0x0034


	//----- nvinfo : EIATTR_PARAM_CBANK
	.align		4
        /*009c*/ 	.byte	0x04, 0x0a
        /*009e*/ 	.short	(.L_31 - .L_30)
	.align		4
.L_30:
        /*00a0*/ 	.word	index@(.nv.constant0.triton_poi_fused__native_batch_norm_legit_no_training_4)
        /*00a4*/ 	.short	0x0210
        /*00a6*/ 	.short	0x0034


	//----- nvinfo : EIATTR_SW_WAR
	.align		4
.L_31:
        /*00a8*/ 	.byte	0x04, 0x36
        /*00aa*/ 	.short	(.L_33 - .L_32)
.L_32:
        /*00ac*/ 	.word	0x00000008
.L_33:


//--------------------- .nv.callgraph             --------------------------
	.section	.nv.callgraph,"",@"SHT_CUDA_CALLGRAPH"
	.align	4
	.sectionentsize	8
	.align		4
        /*0000*/ 	.word	0x00000000
	.align		4
        /*0004*/ 	.word	0xffffffff
	.align		4
        /*0008*/ 	.word	0x00000000
	.align		4
        /*000c*/ 	.word	0xfffffffe
	.align		4
        /*0010*/ 	.word	0x00000000
	.align		4
        /*0014*/ 	.word	0xfffffffd
	.align		4
        /*0018*/ 	.word	0x00000000
	.align		4
        /*001c*/ 	.word	0xfffffffc


//--------------------- .nv.constant4             --------------------------
	.section	.nv.constant4,"a",@progbits
	.align	8
	.align		8
.nv.constant4:
        /*0000*/ 	.dword	_$_str
	.align		8
        /*0008*/ 	.dword	_$_str_$_2


//--------------------- .text.triton_poi_fused__native_batch_norm_legit_no_training_4 --------------------------
	.section	.text.triton_poi_fused__native_batch_norm_legit_no_training_4,"ax",@progbits
	.align	128
        .global         triton_poi_fused__native_batch_norm_legit_no_training_4
        .type           triton_poi_fused__native_batch_norm_legit_no_training_4,@function
        .size           triton_poi_fused__native_batch_norm_legit_no_training_4,(.L_x_1 - triton_poi_fused__native_batch_norm_legit_no_training_4)
        .other          triton_poi_fused__native_batch_norm_legit_no_training_4,@"STO_CUDA_ENTRY STV_DEFAULT"
triton_poi_fused__native_batch_norm_legit_no_training_4:
.text.triton_poi_fused__native_batch_norm_legit_no_training_4:
[----:B------:R-:W-:Y:S01]  /*0000*/  LDC R1, c[0x0][0x28] ;  /* 0x00000a00ff017b82 */ /* 0x000fe20000000800 */
[----:B------:R-:W1:Y:S07]  /*0010*/  S2R R0, SR_TID.X ;  /* 0x0000000000007919 */ /* 0x000e6e0000002100 */
[----:B------:R-:W2:Y:S01]  /*0020*/  LDC.64 R8, c[0x0][0x220] ;  /* 0x00008800ff087b82 */ /* 0x000ea20000000a00 */
[----:B------:R-:W-:Y:S01]  /*0030*/  ULDC.64 UR4, c[0x0][0x208] ;  /* 0x0000820000047ab9 */ /* 0x000fe20000000a00 */
[----:B------:R-:W3:Y:S06]  /*0040*/  S2R R5, SR_CTAID.X ;  /* 0x0000000000057919 */ /* 0x000eec0000002500 */
[----:B------:R-:W4:Y:S08]  /*0050*/  LDC.64 R16, c[0x0][0x218] ;  /* 0x00008600ff107b82 */ /* 0x000f300000000a00 */
[----:B------:R-:W5:Y:S08]  /*0060*/  LDC.64 R22, c[0x0][0x210] ;  /* 0x00008400ff167b82 */ /* 0x000f700000000a00 */
[----:B------:R-:W5:Y:S01]  /*0070*/  LDC.64 R20, c[0x0][0x228] ;  /* 0x00008a00ff147b82 */ /* 0x000f620000000a00 */
[----:B-1----:R-:W-:-:S07]  /*0080*/  SHF.L.U32 R0, R0, 0x2, RZ ;  /* 0x0000000200007819 */ /* 0x002fce00000006ff */
[----:B------:R-:W1:Y:S01]  /*0090*/  LDC.64 R24, c[0x0][0x230] ;  /* 0x00008c00ff187b82 */ /* 0x000e620000000a00 */
[----:B---3--:R-:W-:Y:S02]  /*00a0*/  SHF.R.S32.HI R3, RZ, 0x15, R5 ;  /* 0x00000015ff037819 */ /* 0x008fe40000011405 */
[----:B------:R-:W-:Y:S02]  /*00b0*/  LOP3.LUT R0, R0, 0x1fc, RZ, 0xc0, !PT ;  /* 0x000001fc00007812 */ /* 0x000fe400078ec0ff */
[----:B------:R-:W-:Y:S02]  /*00c0*/  SGXT R3, R3, 0x1 ;  /* 0x000000010303781a */ /* 0x000fe40000000200 */
[----:B------:R-:W-:-:S04]  /*00d0*/  LEA R0, R5, R0, 0xa ;  /* 0x0000000005007211 */ /* 0x000fc800078e50ff */
[----:B------:R-:W-:-:S04]  /*00e0*/  LEA.HI R3, R3, R0, RZ, 0x8 ;  /* 0x0000000003037211 */ /* 0x000fc800078f40ff */
[----:B------:R-:W-:-:S04]  /*00f0*/  LOP3.LUT R3, R3, 0xffffff00, RZ, 0xc0, !PT ;  /* 0xffffff0003037812 */ /* 0x000fc800078ec0ff */
[----:B------:R-:W-:-:S05]  /*0100*/  IADD3 R3, R0, -R3, RZ ;  /* 0x8000000300037210 */ /* 0x000fca0007ffe0ff */
[----:B--2---:R-:W-:-:S05]  /*0110*/  IMAD.WIDE R8, R3, 0x4, R8 ;  /* 0x0000000403087825 */ /* 0x004fca00078e0208 */
[----:B------:R-:W2:Y:S01]  /*0120*/  LDG.E.EL.128 R4, desc[UR4][R8.64] ;  /* 0x0000000408047981 */ /* 0x000ea2000c2e1d00 */
[----:B------:R-:W-:Y:S01]  /*0130*/  HFMA2.MMA R2, -RZ, RZ, 1.625, 0 ;  /* 0x3e800000ff027435 */ /* 0x000fe200000001ff */
[----:B----4-:R-:W-:-:S04]  /*0140*/  IMAD.WIDE R16, R3, 0x4, R16 ;  /* 0x0000000403107825 */ /* 0x010fc800078e0210 */
[----:B-----5:R-:W-:Y:S02]  /*0150*/  IMAD.WIDE R22, R0, 0x4, R22 ;  /* 0x0000000400167825 */ /* 0x020fe400078e0216 */
[----:B------:R-:W3:Y:S04]  /*0160*/  LDG.E.EL.128 R16, desc[UR4][R16.64] ;  /* 0x0000000410107981 */ /* 0x000ee8000c2e1d00 */
[----:B------:R-:W3:Y:S04]  /*0170*/  LDG.E.128 R8, desc[UR4][R22.64+0x800] ;  /* 0x0008000416087981 */ /* 0x000ee8000c1e1d00 */
[----:B------:R4:W5:Y:S01]  /*0180*/  LDG.E.128 R12, desc[UR4][R22.64] ;  /* 0x00000004160c7981 */ /* 0x000962000c1e1d00 */
[----:B0-----:R-:W-:-:S04]  /*0190*/  IMAD.WIDE R20, R3, 0x4, R20 ;  /* 0x0000000403147825 */ /* 0x001fc800078e0214 */
[----:B-1----:R-:W-:-:S06]  /*01a0*/  IMAD.WIDE R24, R3, 0x4, R24 ;  /* 0x0000000403187825 */ /* 0x002fcc00078e0218 */
[----:B------:R-:W3:Y:S01]  /*01b0*/  LDG.E.EL.128 R24, desc[UR4][R24.64] ;  /* 0x0000000418187981 */ /* 0x000ee2000c2e1d00 */
[----:B--2---:R-:W-:Y:S01]  /*01c0*/  FADD R5, R5, 9.9999997473787516356e-06 ;  /* 0x3727c5ac05057421 */ /* 0x004fe20000000000 */
[----:B------:R-:W-:Y:S01]  /*01d0*/  FADD R6, R6, 9.9999997473787516356e-06 ;  /* 0x3727c5ac06067421 */ /* 0x000fe20000000000 */
[----:B------:R-:W-:-:S04]  /*01e0*/  FADD R4, R4, 9.9999997473787516356e-06 ;  /* 0x3727c5ac04047421 */ /* 0x000fc80000000000 */
[----:B------:R-:W0:Y:S08]  /*01f0*/  MUFU.SQRT R5, R5 ;  /* 0x0000000500057308 */ /* 0x000e300000002000 */
[----:B------:R-:W1:Y:S01]  /*0200*/  MUFU.SQRT R6, R6 ;  /* 0x0000000600067308 */ /* 0x000e620000002000 */
[----:B0-----:R-:W-:-:S07]  /*0210*/  FSETP.GT.AND P1, PT, R5, 8.50705917302346158658e+37, PT ;  /* 0x7e8000000500780b */ /* 0x001fce0003f24000 */
[----:B------:R-:W0:Y:S01]  /*0220*/  MUFU.SQRT R4, R4 ;  /* 0x0000000400047308 */ /* 0x000e220000002000 */
[C---:B------:R-:W-:Y:S02]  /*0230*/  FSETP.GEU.AND P4, PT, R5.reuse, 1.175494350822287508e-38, PT ;  /* 0x008000000500780b */ /* 0x040fe40003f8e000 */
[C---:B-1----:R-:W-:Y:S02]  /*0240*/  FSETP.GT.AND P2, PT, R6.reuse, 8.50705917302346158658e+37, PT ;  /* 0x7e8000000600780b */ /* 0x042fe40003f44000 */
[----:B------:R-:W-:Y:S01]  /*0250*/  FSETP.GEU.AND P5, PT, R6, 1.175494350822287508e-38, PT ;  /* 0x008000000600780b */ /* 0x000fe20003fae000 */
[----:B------:R-:W-:Y:S01]  /*0260*/  @P1 FMUL R5, R5, 0.25 ;  /* 0x3e80000005051820 */ /* 0x000fe20000400000 */
[----:B----4-:R-:W-:Y:S02]  /*0270*/  FSEL R22, R2, 1, P1 ;  /* 0x3f80000002167808 */ /* 0x010fe40000800000 */
[----:B0-----:R-:W-:-:S05]  /*0280*/  FSETP.GT.AND P0, PT, R4, 8.50705917302346158658e+37, PT ;  /* 0x7e8000000400780b */ /* 0x001fca0003f04000 */
[----:B------:R-:W-:Y:S01]  /*0290*/  @!P4 FMUL R5, R5, 16777216 ;  /* 0x4b8000000505c820 */ /* 0x000fe20000400000 */
[----:B------:R-:W-:Y:S01]  /*02a0*/  FSETP.GEU.AND P3, PT, R4, 1.175494350822287508e-38, PT ;  /* 0x008000000400780b */ /* 0x000fe20003f6e000 */
[----:B------:R-:W-:-:S04]  /*02b0*/  @P2 FMUL R6, R6, 0.25 ;  /* 0x3e80000006062820 */ /* 0x000fc80000400000 */
[----:B------:R-:W-:Y:S01]  /*02c0*/  @!P5 FMUL R6, R6, 16777216 ;  /* 0x4b8000000606d820 */ /* 0x000fe20000400000 */
[----:B------:R-:W0:Y:S01]  /*02d0*/  MUFU.RCP R5, R5 ;  /* 0x0000000500057308 */ /* 0x000e220000001000 */
[----:B------:R-:W-:Y:S01]  /*02e0*/  FSEL R23, R2, 1, P2 ;  /* 0x3f80000002177808 */ /* 0x000fe20001000000 */
[----:B------:R-:W-:Y:S01]  /*02f0*/  @!P4 FMUL R22, R22, 16777216 ;  /* 0x4b8000001616c820 */ /* 0x000fe20000400000 */
[----:B------:R-:W-:-:S05]  /*0300*/  @P0 FMUL R4, R4, 0.25 ;  /* 0x3e80000004040820 */ /* 0x000fca0000400000 */
[----:B------:R-:W1:Y:S01]  /*0310*/  MUFU.RCP R6, R6 ;  /* 0x0000000600067308 */ /* 0x000e620000001000 */
[----:B------:R-:W-:Y:S01]  /*0320*/  @!P5 FMUL R23, R23, 16777216 ;  /* 0x4b8000001717d820 */ /* 0x000fe20000400000 */
[----:B------:R-:W-:Y:S01]  /*0330*/  @!P3 FMUL R4, R4, 16777216 ;  /* 0x4b8000000404b820 */ /* 0x000fe20000400000 */
[----:B0-----:R-:W-:-:S05]  /*0340*/  FMUL R5, R5, R22 ;  /* 0x0000001605057220 */ /* 0x001fca0000400000 */
[----:B------:R-:W0:Y:S01]  /*0350*/  MUFU.RCP R4, R4 ;  /* 0x0000000400047308 */ /* 0x000e220000001000 */
[----:B-1----:R-:W-:Y:S02]  /*0360*/  FMUL R6, R6, R23 ;  /* 0x0000001706067220 */ /* 0x002fe40000400000 */
[----:B------:R-:W2:Y:S01]  /*0370*/  LDG.E.EL.128 R20, desc[UR4][R20.64] ;  /* 0x0000000414147981 */ /* 0x000ea2000c2e1d00 */
[----:B------:R-:W-:-:S05]  /*0380*/  FSEL R3, R2, 1, P0 ;  /* 0x3f80000002037808 */ /* 0x000fca0000000000 */
[----:B------:R-:W-:-:S04]  /*0390*/  @!P3 FMUL R3, R3, 16777216 ;  /* 0x4b8000000303b820 */ /* 0x000fc80000400000 */
[----:B0-----:R-:W-:Y:S01]  /*03a0*/  FMUL R4, R4, R3 ;  /* 0x0000000304047220 */ /* 0x001fe20000400000 */
[----:B------:R-:W-:-:S04]  /*03b0*/  FADD R3, R7, 9.9999997473787516356e-06 ;  /* 0x3727c5ac07037421 */ /* 0x000fc80000000000 */
[----:B------:R-:W0:Y:S02]  /*03c0*/  MUFU.SQRT R29, R3 ;  /* 0x00000003001d7308 */ /* 0x000e240000002000 */
[C---:B0-----:R-:W-:Y:S02]  /*03d0*/  FSETP.GT.AND P0, PT, R29.reuse, 8.50705917302346158658e+37, PT ;  /* 0x7e8000001d00780b */ /* 0x041fe40003f04000 */
[----:B------:R-:W-:-:S11]  /*03e0*/  FSETP.GEU.AND P1, PT, R29, 1.175494350822287508e-38, PT ;  /* 0x008000001d00780b */ /* 0x000fd60003f2e000 */
[----:B------:R-:W-:-:S04]  /*03f0*/  @P0 FMUL R29, R29, 0.25 ;  /* 0x3e8000001d1d0820 */ /* 0x000fc80000400000 */
[----:B------:R-:W-:-:S04]  /*0400*/  @!P1 FMUL R29, R29, 16777216 ;  /* 0x4b8000001d1d9820 */ /* 0x000fc80000400000 */
[----:B------:R-:W0:Y:S01]  /*0410*/  MUFU.RCP R7, R29 ;  /* 0x0000001d00077308 */ /* 0x000e220000001000 */
[----:B------:R-:W-:-:S05]  /*0420*/  FSEL R2, R2, 1, P0 ;  /* 0x3f80000002027808 */ /* 0x000fca0000000000 */
[----:B------:R-:W-:-:S04]  /*0430*/  @!P1 FMUL R2, R2, 16777216 ;  /* 0x4b80000002029820 */ /* 0x000fc80000400000 */
[----:B0-----:R-:W-:Y:S02]  /*0440*/  FMUL R7, R7, R2 ;  /* 0x0000000207077220 */ /* 0x001fe40000400000 */
[----:B------:R-:W0:Y:S01]  /*0450*/  LDC.64 R2, c[0x0][0x238] ;  /* 0x00008e00ff027b82 */ /* 0x000e220000000a00 */
[--C-:B---3--:R-:W-:Y:S01]  /*0460*/  FADD R28, R11, -R19.reuse ;  /* 0x800000130b1c7221 */ /* 0x108fe20000000000 */
[----:B------:R-:W-:Y:S01]  /*0470*/  FADD R11, R10, -R18 ;  /* 0x800000120a0b7221 */ /* 0x000fe20000000000 */
[--C-:B------:R-:W-:Y:S01]  /*0480*/  FADD R10, R8, -R16.reuse ;  /* 0x80000010080a7221 */ /* 0x100fe20000000000 */
[----:B-----5:R-:W-:Y:S01]  /*0490*/  FADD R15, R15, -R19 ;  /* 0x800000130f0f7221 */ /* 0x020fe20000000000 */
[----:B------:R-:W-:Y:S01]  /*04a0*/  FADD R16, R12, -R16 ;  /* 0x800000100c107221 */ /* 0x000fe20000000000 */
[----:B------:R-:W-:Y:S01]  /*04b0*/  FADD R19, R14, -R18 ;  /* 0x800000120e137221 */ /* 0x000fe20000000000 */
[--C-:B------:R-:W-:Y:S01]  /*04c0*/  FADD R12, R13, -R17.reuse ;  /* 0x800000110d0c7221 */ /* 0x100fe20000000000 */
[----:B------:R-:W-:Y:S01]  /*04d0*/  FADD R8, R9, -R17 ;  /* 0x8000001109087221 */ /* 0x000fe20000000000 */
[-C--:B------:R-:W-:Y:S01]  /*04e0*/  FMUL R9, R10, R4.reuse ;  /* 0x000000040a097220 */ /* 0x080fe20000400000 */
[----:B------:R-:W-:Y:S01]  /*04f0*/  FMUL R13, R16, R4 ;  /* 0x00000004100d7220 */ /* 0x000fe20000400000 */
[----:B------:R-:W-:Y:S01]  /*0500*/  FMUL R12, R12, R5 ;  /* 0x000000050c0c7220 */ /* 0x000fe20000400000 */
[-C--:B------:R-:W-:Y:S01]  /*0510*/  FMUL R19, R19, R6.reuse ;  /* 0x0000000613137220 */ /* 0x080fe20000400000 */
[----:B------:R-:W-:Y:S01]  /*0520*/  FMUL R10, R15, R7 ;  /* 0x000000070f0a7220 */ /* 0x000fe20000400000 */
[----:B------:R-:W-:Y:S01]  /*0530*/  FMUL R8, R8, R5 ;  /* 0x0000000508087220 */ /* 0x000fe20000400000 */
[----:B------:R-:W-:Y:S01]  /*0540*/  FMUL R11, R11, R6 ;  /* 0x000000060b0b7220 */ /* 0x000fe20000400000 */
[----:B------:R-:W-:Y:S01]  /*0550*/  FMUL R28, R28, R7 ;  /* 0x000000071c1c7220 */ /* 0x000fe20000400000 */
[----:B0-----:R-:W-:-:S04]  /*0560*/  IMAD.WIDE R2, R0, 0x4, R2 ;  /* 0x0000000400027825 */ /* 0x001fc800078e0202 */
[----:B--2---:R-:W-:Y:S01]  /*0570*/  FFMA R4, R20, R13, R24 ;  /* 0x0000000d14047223 */ /* 0x004fe20000000018 */
[----:B------:R-:W-:Y:S01]  /*0580*/  FFMA R5, R21, R12, R25 ;  /* 0x0000000c15057223 */ /* 0x000fe20000000019 */
[----:B------:R-:W-:Y:S01]  /*0590*/  FFMA R6, R22, R19, R26 ;  /* 0x0000001316067223 */ /* 0x000fe2000000001a */
[----:B------:R-:W-:Y:S01]  /*05a0*/  FFMA R7, R23, R10, R27 ;  /* 0x0000000a17077223 */ /* 0x000fe2000000001b */
[----:B------:R-:W-:Y:S01]  /*05b0*/  FFMA R20, R20, R9, R24 ;  /* 0x0000000914147223 */ /* 0x000fe20000000018 */
[----:B------:R-:W-:Y:S01]  /*05c0*/  FFMA R21, R21, R8, R25 ;  /* 0x0000000815157223 */ /* 0x000fe20000000019 */
[----:B------:R-:W-:Y:S01]  /*05d0*/  FFMA R22, R22, R11, R26 ;  /* 0x0000000b16167223 */ /* 0x000fe2000000001a */
[----:B------:R-:W-:Y:S01]  /*05e0*/  FFMA R23, R23, R28, R27 ;  /* 0x0000001c17177223 */ /* 0x000fe2000000001b */
[----:B------:R-:W-:Y:S04]  /*05f0*/  STG.E.128 desc[UR4][R2.64], R4 ;  /* 0x0000000402007986 */ /* 0x000fe8000c101d04 */
[----:B------:R-:W-:Y:S01]  /*0600*/  STG.E.128 desc[UR4][R2.64+0x800], R20 ;  /* 0x0008001402007986 */ /* 0x000fe2000c101d04 */
[----:B------:R-:W-:Y:S05]  /*0610*/  EXIT ;  /* 0x000000000000794d */ /* 0x000fea0003800000 */
.L_x_0:
[----:B------:R-:W-:-:S00]  /*0620*/  BRA `(.L_x_0) ;  /* 0xfffffffc00fc7947 */ /* 0x000fc0000383ffff */
[----:B------:R-:W-:-:S00]  /*0630*/  NOP ;  /* 0x0000000000007918 */ /* 0x000fc00000000000 */
        /* <DEDUP_REMOVED lines=12> */
.L_x_1:


//--------------------- .nv.global.init           --------------------------
	.section	.nv.global.init,"aw",@progbits
.nv.global.init:
	.type		_$_str,@object
	.size		_$_str,(_$_str_$_2 - _$_str)
_$_str:
        /*0000*/ 	.byte	0x5f, 0x5f, 0x43, 0x55, 0x44, 0x41, 0x5f, 0x46, 0x54, 0x5a, 0x00
	.type		_$_str_$_2,@object
	.size		_$_str_$_2,(.L_1 - _$_str_$_2)
_$_str_$_2:
        /*000b*/ 	.byte	0x5f, 0x5f, 0x43, 0x55, 0x44, 0x41, 0x5f, 0x50, 0x52, 0x45, 0x43, 0x5f, 0x53, 0x51, 0x52, 0x54
        /*001b*/ 	.byte	0x00
.L_1:


//--------------------- .nv.constant0.triton_poi_fused__native_batch_norm_legit_no_training_4 --------------------------
	.section	.nv.constant0.triton_poi_fused__native_batch_norm_legit_no_training_4,"a",@progbits
	.sectionflags	@""
	.align	4
.nv.constant0.triton_poi_fused__native_batch_norm_legit_no_training_4:
	.zero		580
